//
// Generated by NVIDIA NVVM Compiler
//
// Compiler Build ID: CL-36424714
// Cuda compilation tools, release 13.0, V13.0.88
// Based on NVVM 20.0.0
//

.version 9.0
.target sm_100
.address_size 64

	// .globl	_Z21matMulTensorCoresFp32PK6__halfS1_Pfi

.visible .entry _Z21matMulTensorCoresFp32PK6__halfS1_Pfi(
	.param .u64 .ptr .align 1 _Z21matMulTensorCoresFp32PK6__halfS1_Pfi_param_0,
	.param .u64 .ptr .align 1 _Z21matMulTensorCoresFp32PK6__halfS1_Pfi_param_1,
	.param .u64 .ptr .align 1 _Z21matMulTensorCoresFp32PK6__halfS1_Pfi_param_2,
	.param .u32 _Z21matMulTensorCoresFp32PK6__halfS1_Pfi_param_3
)
{
	.reg .pred 	%p<7>;
	.reg .b32 	%r<143>;
	.reg .b32 	%f<125>;
	.reg .b64 	%rd<54>;

	ld.param.u64 	%rd10, [_Z21matMulTensorCoresFp32PK6__halfS1_Pfi_param_0];
	ld.param.u64 	%rd12, [_Z21matMulTensorCoresFp32PK6__halfS1_Pfi_param_1];
	ld.param.u32 	%r30, [_Z21matMulTensorCoresFp32PK6__halfS1_Pfi_param_3];
	cvta.to.global.u64 	%rd1, %rd12;
	cvta.to.global.u64 	%rd2, %rd10;
	mov.u32 	%r31, %ntid.x;
	shr.u32 	%r32, %r31, 5;
	mov.u32 	%r33, %ctaid.x;
	mov.u32 	%r34, %tid.x;
	shr.u32 	%r35, %r34, 5;
	mad.lo.s32 	%r1, %r32, %r33, %r35;
	shr.s32 	%r36, %r30, 31;
	shr.u32 	%r37, %r36, 28;
	add.s32 	%r38, %r30, %r37;
	shr.s32 	%r2, %r38, 4;
	mul.lo.s32 	%r39, %r2, %r2;
	setp.ge.s32 	%p1, %r1, %r39;
	@%p1 bra 	$L__BB0_9;
	div.s32 	%r3, %r1, %r2;
	mul.lo.s32 	%r40, %r3, %r2;
	sub.s32 	%r4, %r1, %r40;
	setp.lt.s32 	%p2, %r30, 1;
	mov.f32 	%f117, 0f00000000;
	mov.f32 	%f118, %f117;
	mov.f32 	%f119, %f117;
	mov.f32 	%f120, %f117;
	mov.f32 	%f121, %f117;
	mov.f32 	%f122, %f117;
	mov.f32 	%f123, %f117;
	mov.f32 	%f124, %f117;
	@%p2 bra 	$L__BB0_8;
	shl.b32 	%r5, %r30, 4;
	mul.lo.s32 	%r42, %r5, %r3;
	cvt.s64.s32 	%rd3, %r42;
	add.s32 	%r43, %r30, -1;
	shr.u32 	%r44, %r43, 4;
	add.s32 	%r6, %r44, 1;
	and.b32  	%r7, %r6, 3;
	setp.lt.u32 	%p3, %r30, 49;
	mov.b32 	%r140, 0;
	mov.f32 	%f117, 0f00000000;
	@%p3 bra 	$L__BB0_5;
	mul.lo.s32 	%r138, %r30, 48;
	shl.b32 	%r137, %r30, 5;
	shl.b64 	%rd13, %rd3, 1;
	add.s64 	%rd52, %rd2, %rd13;
	and.b32  	%r46, %r6, 536870908;
	neg.s32 	%r134, %r46;
	mov.f32 	%f117, 0f00000000;
	mov.b32 	%r135, 0;
	mov.u32 	%r136, %r5;
	mov.f32 	%f118, %f117;
	mov.f32 	%f119, %f117;
	mov.f32 	%f120, %f117;
	mov.f32 	%f121, %f117;
	mov.f32 	%f122, %f117;
	mov.f32 	%f123, %f117;
	mov.f32 	%f124, %f117;
	mov.u32 	%r140, %r135;
$L__BB0_4:
	cvt.u64.u32 	%rd14, %r135;
	shl.b32 	%r47, %r4, 4;
	cvt.s64.s32 	%rd15, %r47;
	add.s64 	%rd16, %rd14, %rd15;
	shl.b64 	%rd17, %rd16, 1;
	add.s64 	%rd18, %rd1, %rd17;
	wmma.load.a.sync.aligned.col.m16n16k16.global.f16 	{%r48, %r49, %r50, %r51, %r52, %r53, %r54, %r55}, [%rd52], %r30;
	wmma.load.b.sync.aligned.row.m16n16k16.global.f16 	{%r56, %r57, %r58, %r59, %r60, %r61, %r62, %r63}, [%rd18], %r30;
	wmma.mma.sync.aligned.col.row.m16n16k16.f32.f32 {%f61, %f62, %f63, %f64, %f65, %f66, %f67, %f68}, {%r48, %r49, %r50, %r51, %r52, %r53, %r54, %r55}, {%r56, %r57, %r58, %r59, %r60, %r61, %r62, %r63}, {%f124, %f123, %f122, %f121, %f120, %f119, %f118, %f117};
	add.s64 	%rd19, %rd52, 32;
	cvt.u64.u32 	%rd20, %r136;
	add.s64 	%rd21, %rd20, %rd15;
	shl.b64 	%rd22, %rd21, 1;
	add.s64 	%rd23, %rd1, %rd22;
	wmma.load.a.sync.aligned.col.m16n16k16.global.f16 	{%r64, %r65, %r66, %r67, %r68, %r69, %r70, %r71}, [%rd19], %r30;
	wmma.load.b.sync.aligned.row.m16n16k16.global.f16 	{%r72, %r73, %r74, %r75, %r76, %r77, %r78, %r79}, [%rd23], %r30;
	wmma.mma.sync.aligned.col.row.m16n16k16.f32.f32 {%f69, %f70, %f71, %f72, %f73, %f74, %f75, %f76}, {%r64, %r65, %r66, %r67, %r68, %r69, %r70, %r71}, {%r72, %r73, %r74, %r75, %r76, %r77, %r78, %r79}, {%f61, %f62, %f63, %f64, %f65, %f66, %f67, %f68};
	add.s64 	%rd24, %rd52, 64;
	cvt.u64.u32 	%rd25, %r137;
	add.s64 	%rd26, %rd25, %rd15;
	shl.b64 	%rd27, %rd26, 1;
	add.s64 	%rd28, %rd1, %rd27;
	wmma.load.a.sync.aligned.col.m16n16k16.global.f16 	{%r80, %r81, %r82, %r83, %r84, %r85, %r86, %r87}, [%rd24], %r30;
	wmma.load.b.sync.aligned.row.m16n16k16.global.f16 	{%r88, %r89, %r90, %r91, %r92, %r93, %r94, %r95}, [%rd28], %r30;
	wmma.mma.sync.aligned.col.row.m16n16k16.f32.f32 {%f77, %f78, %f79, %f80, %f81, %f82, %f83, %f84}, {%r80, %r81, %r82, %r83, %r84, %r85, %r86, %r87}, {%r88, %r89, %r90, %r91, %r92, %r93, %r94, %r95}, {%f69, %f70, %f71, %f72, %f73, %f74, %f75, %f76};
	add.s64 	%rd29, %rd52, 96;
	cvt.u64.u32 	%rd30, %r138;
	add.s64 	%rd31, %rd30, %rd15;
	shl.b64 	%rd32, %rd31, 1;
	add.s64 	%rd33, %rd1, %rd32;
	wmma.load.a.sync.aligned.col.m16n16k16.global.f16 	{%r96, %r97, %r98, %r99, %r100, %r101, %r102, %r103}, [%rd29], %r30;
	wmma.load.b.sync.aligned.row.m16n16k16.global.f16 	{%r104, %r105, %r106, %r107, %r108, %r109, %r110, %r111}, [%rd33], %r30;
	wmma.mma.sync.aligned.col.row.m16n16k16.f32.f32 {%f124, %f123, %f122, %f121, %f120, %f119, %f118, %f117}, {%r96, %r97, %r98, %r99, %r100, %r101, %r102, %r103}, {%r104, %r105, %r106, %r107, %r108, %r109, %r110, %r111}, {%f77, %f78, %f79, %f80, %f81, %f82, %f83, %f84};
	add.s32 	%r140, %r140, 64;
	shl.b32 	%r112, %r30, 6;
	add.s32 	%r138, %r138, %r112;
	add.s32 	%r137, %r137, %r112;
	add.s32 	%r136, %r136, %r112;
	add.s32 	%r135, %r135, %r112;
	add.s64 	%rd52, %rd52, 128;
	add.s32 	%r134, %r134, 4;
	setp.ne.s32 	%p4, %r134, 0;
	@%p4 bra 	$L__BB0_4;
$L__BB0_5:
	setp.eq.s32 	%p5, %r7, 0;
	@%p5 bra 	$L__BB0_8;
	ld.param.u64 	%rd50, [_Z21matMulTensorCoresFp32PK6__halfS1_Pfi_param_0];
	mul.lo.s32 	%r142, %r140, %r30;
	cvt.u64.u32 	%rd34, %r140;
	mul.lo.s32 	%r113, %r5, %r3;
	cvt.s64.s32 	%rd35, %r113;
	add.s64 	%rd36, %rd35, %rd34;
	shl.b64 	%rd37, %rd36, 1;
	cvta.to.global.u64 	%rd38, %rd50;
	add.s64 	%rd53, %rd38, %rd37;
	neg.s32 	%r141, %r7;
$L__BB0_7:
	.pragma "nounroll";
	cvt.u64.u32 	%rd39, %r142;
	shl.b32 	%r114, %r4, 4;
	cvt.s64.s32 	%rd40, %r114;
	add.s64 	%rd41, %rd39, %rd40;
	shl.b64 	%rd42, %rd41, 1;
	add.s64 	%rd43, %rd1, %rd42;
	wmma.load.a.sync.aligned.col.m16n16k16.global.f16 	{%r115, %r116, %r117, %r118, %r119, %r120, %r121, %r122}, [%rd53], %r30;
	wmma.load.b.sync.aligned.row.m16n16k16.global.f16 	{%r123, %r124, %r125, %r126, %r127, %r128, %r129, %r130}, [%rd43], %r30;
	wmma.mma.sync.aligned.col.row.m16n16k16.f32.f32 {%f124, %f123, %f122, %f121, %f120, %f119, %f118, %f117}, {%r115, %r116, %r117, %r118, %r119, %r120, %r121, %r122}, {%r123, %r124, %r125, %r126, %r127, %r128, %r129, %r130}, {%f124, %f123, %f122, %f121, %f120, %f119, %f118, %f117};
	add.s32 	%r142, %r142, %r5;
	add.s64 	%rd53, %rd53, 32;
	add.s32 	%r141, %r141, 1;
	setp.ne.s32 	%p6, %r141, 0;
	@%p6 bra 	$L__BB0_7;
$L__BB0_8:
	ld.param.u64 	%rd51, [_Z21matMulTensorCoresFp32PK6__halfS1_Pfi_param_2];
	mul.lo.s32 	%r131, %r30, %r3;
	shl.b32 	%r132, %r131, 4;
	cvt.s64.s32 	%rd44, %r132;
	shl.b32 	%r133, %r4, 4;
	cvt.s64.s32 	%rd45, %r133;
	add.s64 	%rd46, %rd44, %rd45;
	cvta.to.global.u64 	%rd47, %rd51;
	shl.b64 	%rd48, %rd46, 2;
	add.s64 	%rd49, %rd47, %rd48;
	wmma.store.d.sync.aligned.row.m16n16k16.global.f32 	[%rd49], {%f124, %f123, %f122, %f121, %f120, %f119, %f118, %f117}, %r30;
$L__BB0_9:
	ret;

}


// ===== COMPILED SASS (sm_100) =====

	.target	sm_100

	.elftype	@"ET_EXEC"


//--------------------- .note.nv.tkinfo           --------------------------
	.section	.note.nv.tkinfo,"",@"SHT_NOTE"
	.sectionflags	@"SHF_NOTE_NV_TKINFO"
	.tkinfo
        /*0018*/ 	.word	0x00000002
        /*0030*/ 	.string	""
        /*0030*/ 	.string	"ptxas"
        /*0030*/ 	.string	"Cuda compilation tools, release 13.0, V13.0.88"
        /*0030*/ 	.string	"Build cuda_13.0.r13.0/compiler.36424714_0"
        /*0030*/ 	.string	"-arch sm_100 -m 64 "



//--------------------- .note.nv.cuinfo           --------------------------
	.section	.note.nv.cuinfo,"",@"SHT_NOTE"
	.sectionflags	@"SHF_NOTE_NV_CUINFO"
        /*0018*/ 	.short	0x0002
        /*001a*/ 	.short	0x0064
        /*001c*/ 	.short	0x0082
	.zero		2


//--------------------- .nv.info                  --------------------------
	.section	.nv.info,"",@"SHT_CUDA_INFO"
	.align	4


	//----- nvinfo : EIATTR_REGCOUNT
	.align		4
        /*0000*/ 	.byte	0x04, 0x2f
        /*0002*/ 	.short	(.L_1 - .L_0)
	.align		4
.L_0:
        /*0004*/ 	.word	index@(_Z21matMulTensorCoresFp32PK6__halfS1_Pfi)
        /*0008*/ 	.word	0x00000028


	//----- nvinfo : EIATTR_FRAME_SIZE
	.align		4
.L_1:
        /*000c*/ 	.byte	0x04, 0x11
        /*000e*/ 	.short	(.L_3 - .L_2)
	.align		4
.L_2:
        /*0010*/ 	.word	index@(_Z21matMulTensorCoresFp32PK6__halfS1_Pfi)
        /*0014*/ 	.word	0x00000000


	//----- nvinfo : EIATTR_MIN_STACK_SIZE
	.align		4
.L_3:
        /*0018*/ 	.byte	0x04, 0x12
        /*001a*/ 	.short	(.L_5 - .L_4)
	.align		4
.L_4:
        /*001c*/ 	.word	index@(_Z21matMulTensorCoresFp32PK6__halfS1_Pfi)
        /*0020*/ 	.word	0x00000000
.L_5:


//--------------------- .nv.compat                --------------------------
	.section	.nv.compat,"",@"SHT_CUDA_COMPAT_INFO"
	.align	4
        /*0000*/ 	.byte	0x02, 0x09, 0x00, 0x00, 0x02, 0x02, 0x01, 0x00, 0x02, 0x05, 0x05, 0x00, 0x03, 0x07, 0x01, 0x01
        /*0010*/ 	.byte	0x02, 0x03, 0x00, 0x00, 0x02, 0x06, 0x01, 0x00, 0x04, 0x0b, 0x08, 0x00, 0x09, 0x00, 0x00, 0x00
        /*0020*/ 	.byte	0x00, 0x00, 0x00, 0x00


//--------------------- .nv.info._Z21matMulTensorCoresFp32PK6__halfS1_Pfi --------------------------
	.section	.nv.info._Z21matMulTensorCoresFp32PK6__halfS1_Pfi,"",@"SHT_CUDA_INFO"
	.sectionflags	@""
	.align	4


	//----- nvinfo : EIATTR_CUDA_API_VERSION
	.align		4
        /*0000*/ 	.byte	0x04, 0x37
        /*0002*/ 	.short	(.L_7 - .L_6)
.L_6:
        /*0004*/ 	.word	0x00000082


	//----- nvinfo : EIATTR_KPARAM_INFO
	.align		4
.L_7:
        /*0008*/ 	.byte	0x04, 0x17
        /*000a*/ 	.short	(.L_9 - .L_8)
.L_8:
        /*000c*/ 	.word	0x00000000
        /*0010*/ 	.short	0x0003
        /*0012*/ 	.short	0x0018
        /*0014*/ 	.byte	0x00, 0xf0, 0x11, 0x00


	//----- nvinfo : EIATTR_KPARAM_INFO
	.align		4
.L_9:
        /*0018*/ 	.byte	0x04, 0x17
        /*001a*/ 	.short	(.L_11 - .L_10)
.L_10:
        /*001c*/ 	.word	0x00000000
        /*0020*/ 	.short	0x0002
        /*0022*/ 	.short	0x0010
        /*0024*/ 	.byte	0x00, 0xf5, 0x21, 0x00


	//----- nvinfo : EIATTR_KPARAM_INFO
	.align		4
.L_11:
        /*0028*/ 	.byte	0x04, 0x17
        /*002a*/ 	.short	(.L_13 - .L_12)
.L_12:
        /*002c*/ 	.word	0x00000000
        /*0030*/ 	.short	0x0001
        /*0032*/ 	.short	0x0008
        /*0034*/ 	.byte	0x00, 0xf5, 0x21, 0x00


	//----- nvinfo : EIATTR_KPARAM_INFO
	.align		4
.L_13:
        /*0038*/ 	.byte	0x04, 0x17
        /*003a*/ 	.short	(.L_15 - .L_14)
.L_14:
        /*003c*/ 	.word	0x00000000
        /*0040*/ 	.short	0x0000
        /*0042*/ 	.short	0x0000
        /*0044*/ 	.byte	0x00, 0xf5, 0x21, 0x00


	//----- nvinfo : EIATTR_SPARSE_MMA_MASK
	.align		4
.L_15:
        /*0048*/ 	.byte	0x03, 0x50
        /*004a*/ 	.short	0x0000


	//----- nvinfo : EIATTR_WMMA_USED
	.align		4
        /*004c*/ 	.byte	0x01, 0x2b
	.zero		2


	//----- nvinfo : EIATTR_MAXREG_COUNT
	.align		4
        /*0050*/ 	.byte	0x03, 0x1b
        /*0052*/ 	.short	0x00ff


	//----- nvinfo : EIATTR_MERCURY_ISA_VERSION
	.align		4
        /*0054*/ 	.byte	0x03, 0x5f
        /*0056*/ 	.short	0x0101


	//----- nvinfo : EIATTR_VRC_CTA_INIT_COUNT
	.align		4
        /*0058*/ 	.byte	0x02, 0x4a
	.zero		1
	.zero		1


	//----- nvinfo : EIATTR_EXIT_INSTR_OFFSETS
	.align		4
        /*005c*/ 	.byte	0x04, 0x1c
        /*005e*/ 	.short	(.L_17 - .L_16)


	//   ....[0]....
.L_16:
        /*0060*/ 	.word	0x000000d0


	//   ....[1]....
        /*0064*/ 	.word	0x000011e0


	//----- nvinfo : EIATTR_CBANK_PARAM_SIZE
	.align		4
.L_17:
        /*0068*/ 	.byte	0x03, 0x19
        /*006a*/ 	.short	0x001c


	//----- nvinfo : EIATTR_PARAM_CBANK
	.align		4
        /*006c*/ 	.byte	0x04, 0x0a
        /*006e*/ 	.short	(.L_19 - .L_18)
	.align		4
.L_18:
        /*0070*/ 	.word	index@(.nv.constant0._Z21matMulTensorCoresFp32PK6__halfS1_Pfi)
        /*0074*/ 	.short	0x0380
        /*0076*/ 	.short	0x001c


	//----- nvinfo : EIATTR_SW_WAR
	.align		4
.L_19:
        /*0078*/ 	.byte	0x04, 0x36
        /*007a*/ 	.short	(.L_21 - .L_20)
.L_20:
        /*007c*/ 	.word	0x00000008
.L_21:


//--------------------- .nv.callgraph             --------------------------
	.section	.nv.callgraph,"",@"SHT_CUDA_CALLGRAPH"
	.align	4
	.sectionentsize	8
	.align		4
        /*0000*/ 	.word	0x00000000
	.align		4
        /*0004*/ 	.word	0xffffffff
	.align		4
        /*0008*/ 	.word	0x00000000
	.align		4
        /*000c*/ 	.word	0xfffffffe
	.align		4
        /*0010*/ 	.word	0x00000000
	.align		4
        /*0014*/ 	.word	0xfffffffd
	.align		4
        /*0018*/ 	.word	0x00000000
	.align		4
        /*001c*/ 	.word	0xfffffffc


//--------------------- .text._Z21matMulTensorCoresFp32PK6__halfS1_Pfi --------------------------
	.section	.text._Z21matMulTensorCoresFp32PK6__halfS1_Pfi,"ax",@progbits
	.align	128
        .global         _Z21matMulTensorCoresFp32PK6__halfS1_Pfi
        .type           _Z21matMulTensorCoresFp32PK6__halfS1_Pfi,@function
        .size           _Z21matMulTensorCoresFp32PK6__halfS1_Pfi,(.L_x_5 - _Z21matMulTensorCoresFp32PK6__halfS1_Pfi)
        .other          _Z21matMulTensorCoresFp32PK6__halfS1_Pfi,@"STO_CUDA_ENTRY STV_DEFAULT"
_Z21matMulTensorCoresFp32PK6__halfS1_Pfi:
.text._Z21matMulTensorCoresFp32PK6__halfS1_Pfi:
[----:B------:R-:W-:Y:S01]  /*0000*/  LDC R1, c[0x0][0x37c] ;  /* 0x0000df00ff017b82 */ /* 0x000fe20000000800 */
[----:B------:R-:W0:Y:S01]  /*0010*/  S2R R0, SR_TID.X ;  /* 0x0000000000007919 */ /* 0x000e220000002100 */
[----:B------:R-:W1:Y:S01]  /*0020*/  LDCU UR11, c[0x0][0x398] ;  /* 0x00007300ff0b77ac */ /* 0x000e620008000800 */
[----:B------:R-:W2:Y:S01]  /*0030*/  S2R R3, SR_CTAID.X ;  /* 0x0000000000037919 */ /* 0x000ea20000002500 */
[----:B------:R-:W3:Y:S01]  /*0040*/  LDCU UR6, c[0x0][0x360] ;  /* 0x00006c00ff0677ac */ /* 0x000ee20008000800 */
[----:B-1----:R-:W-:-:S04]  /*0050*/  USHF.R.S32.HI UR4, URZ, 0x1f, UR11 ;  /* 0x0000001fff047899 */ /* 0x002fc8000801140b */
[----:B------:R-:W-:Y:S02]  /*0060*/  ULEA.HI UR5, UR4, UR11, URZ, 0x4 ;  /* 0x0000000b04057291 */ /* 0x000fe4000f8f20ff */
[----:B---3--:R-:W-:Y:S02]  /*0070*/  USHF.R.U32.HI UR4, URZ, 0x5, UR6 ;  /* 0x00000005ff047899 */ /* 0x008fe40008011606 */
[----:B------:R-:W-:-:S04]  /*0080*/  USHF.R.S32.HI UR5, URZ, 0x4, UR5 ;  /* 0x00000004ff057899 */ /* 0x000fc80008011405 */
[----:B------:R-:W-:Y:S01]  /*0090*/  UIMAD UR6, UR5, UR5, URZ ;  /* 0x00000005050672a4 */ /* 0x000fe2000f8e02ff */
[----:B0-----:R-:W-:-:S05]  /*00a0*/  SHF.R.U32.HI R0, RZ, 0x5, R0 ;  /* 0x00000005ff007819 */ /* 0x001fca0000011600 */
[----:B--2---:R-:W-:-:S05]  /*00b0*/  IMAD R0, R3, UR4, R0 ;  /* 0x0000000403007c24 */ /* 0x004fca000f8e0200 */
[----:B------:R-:W-:-:S13]  /*00c0*/  ISETP.GE.AND P0, PT, R0, UR6, PT ;  /* 0x0000000600007c0c */ /* 0x000fda000bf06270 */
[----:B------:R-:W-:Y:S05]  /*00d0*/  @P0 EXIT ;  /* 0x000000000000094d */ /* 0x000fea0003800000 */
[----:B------:R-:W-:Y:S01]  /*00e0*/  IMAD.U32 R7, RZ, RZ, UR5 ;  /* 0x00000005ff077e24 */ /* 0x000fe2000f8e00ff */
[----:B------:R-:W-:Y:S01]  /*00f0*/  IABS R8, R0 ;  /* 0x0000000000087213 */ /* 0x000fe20000000000 */
[----:B------:R-:W-:Y:S01]  /*0100*/  UISETP.GE.AND UP0, UPT, UR11, 0x1, UPT ;  /* 0x000000010b00788c */ /* 0x000fe2000bf06270 */
[----:B------:R-:W-:Y:S02]  /*0110*/  CS2R R14, SRZ ;  /* 0x00000000000e7805 */ /* 0x000fe4000001ff00 */
[----:B------:R-:W-:Y:S02]  /*0120*/  CS2R R12, SRZ ;  /* 0x00000000000c7805 */ /* 0x000fe4000001ff00 */
[-C--:B------:R-:W-:Y:S02]  /*0130*/  IABS R6, R7.reuse ;  /* 0x0000000700067213 */ /* 0x080fe40000000000 */
[----:B------:R-:W-:Y:S02]  /*0140*/  CS2R R22, SRZ ;  /* 0x0000000000167805 */ /* 0x000fe4000001ff00 */
[----:B------:R-:W-:Y:S01]  /*0150*/  IABS R9, R7 ;  /* 0x0000000700097213 */ /* 0x000fe20000000000 */
[----:B------:R-:W-:Y:S01]  /*0160*/  IMAD.MOV.U32 R7, RZ, RZ, R8 ;  /* 0x000000ffff077224 */ /* 0x000fe200078e0008 */
[----:B------:R-:W0:Y:S01]  /*0170*/  I2F.RP R4, R6 ;  /* 0x0000000600047306 */ /* 0x000e220000209400 */
[----:B------:R-:W-:Y:S01]  /*0180*/  CS2R R20, SRZ ;  /* 0x0000000000147805 */ /* 0x000fe2000001ff00 */
[----:B------:R-:W1:Y:S06]  /*0190*/  LDCU.64 UR12, c[0x0][0x358] ;  /* 0x00006b00ff0c77ac */ /* 0x000e6c0008000a00 */
[----:B0-----:R-:W0:Y:S02]  /*01a0*/  MUFU.RCP R4, R4 ;  /* 0x0000000400047308 */ /* 0x001e240000001000 */
[----:B0-----:R-:W-:-:S02]  /*01b0*/  VIADD R2, R4, 0xffffffe ;  /* 0x0ffffffe04027836 */ /* 0x001fc40000000000 */
[----:B------:R-:W-:-:S04]  /*01c0*/  IMAD.MOV R4, RZ, RZ, -R9 ;  /* 0x000000ffff047224 */ /* 0x000fc800078e0a09 */
[----:B------:R0:W2:Y:S02]  /*01d0*/  F2I.FTZ.U32.TRUNC.NTZ R3, R2 ;  /* 0x0000000200037305 */ /* 0x0000a4000021f000 */
[----:B0-----:R-:W-:Y:S02]  /*01e0*/  IMAD.MOV.U32 R2, RZ, RZ, RZ ;  /* 0x000000ffff027224 */ /* 0x001fe400078e00ff */
[----:B--2---:R-:W-:-:S04]  /*01f0*/  IMAD.MOV R5, RZ, RZ, -R3 ;  /* 0x000000ffff057224 */ /* 0x004fc800078e0a03 */
[----:B------:R-:W-:-:S04]  /*0200*/  IMAD R5, R5, R6, RZ ;  /* 0x0000000605057224 */ /* 0x000fc800078e02ff */
[----:B------:R-:W-:-:S06]  /*0210*/  IMAD.HI.U32 R3, R3, R5, R2 ;  /* 0x0000000503037227 */ /* 0x000fcc00078e0002 */
[----:B------:R-:W-:-:S04]  /*0220*/  IMAD.HI.U32 R2, R3, R7, RZ ;  /* 0x0000000703027227 */ /* 0x000fc800078e00ff */
[----:B------:R-:W-:-:S05]  /*0230*/  IMAD R3, R2, R4, R7 ;  /* 0x0000000402037224 */ /* 0x000fca00078e0207 */
[----:B------:R-:W-:-:S13]  /*0240*/  ISETP.GT.U32.AND P2, PT, R6, R3, PT ;  /* 0x000000030600720c */ /* 0x000fda0003f44070 */
[----:B------:R-:W-:Y:S02]  /*0250*/  @!P2 IMAD.IADD R3, R3, 0x1, -R6 ;  /* 0x000000010303a824 */ /* 0x000fe400078e0a06 */
[----:B------:R-:W-:Y:S01]  /*0260*/  @!P2 VIADD R2, R2, 0x1 ;  /* 0x000000010202a836 */ /* 0x000fe20000000000 */
[----:B------:R-:W-:Y:S02]  /*0270*/  ISETP.NE.AND P2, PT, RZ, UR5, PT ;  /* 0x00000005ff007c0c */ /* 0x000fe4000bf45270 */
[----:B------:R-:W-:Y:S02]  /*0280*/  ISETP.GE.U32.AND P0, PT, R3, R6, PT ;  /* 0x000000060300720c */ /* 0x000fe40003f06070 */
[----:B------:R-:W-:-:S04]  /*0290*/  LOP3.LUT R3, R0, UR5, RZ, 0x3c, !PT ;  /* 0x0000000500037c12 */ /* 0x000fc8000f8e3cff */
[----:B------:R-:W-:-:S07]  /*02a0*/  ISETP.GE.AND P1, PT, R3, RZ, PT ;  /* 0x000000ff0300720c */ /* 0x000fce0003f26270 */
[----:B------:R-:W-:-:S06]  /*02b0*/  @P0 VIADD R2, R2, 0x1 ;  /* 0x0000000102020836 */ /* 0x000fcc0000000000 */
[----:B------:R-:W-:Y:S01]  /*02c0*/  @!P1 IMAD.MOV R2, RZ, RZ, -R2 ;  /* 0x000000ffff029224 */ /* 0x000fe200078e0a02 */
[----:B------:R-:W-:-:S05]  /*02d0*/  @!P2 LOP3.LUT R2, RZ, UR5, RZ, 0x33, !PT ;  /* 0x00000005ff02ac12 */ /* 0x000fca000f8e33ff */
[----:B------:R-:W-:-:S04]  /*02e0*/  IMAD.MOV R3, RZ, RZ, -R2 ;  /* 0x000000ffff037224 */ /* 0x000fc800078e0a02 */
[----:B------:R-:W-:Y:S01]  /*02f0*/  IMAD R0, R3, UR5, R0 ;  /* 0x0000000503007c24 */ /* 0x000fe2000f8e0200 */
[----:B-1----:R-:W-:Y:S06]  /*0300*/  BRA.U !UP0, `(.L_x_0) ;  /* 0x0000000d08587547 */ /* 0x002fec000b800000 */
[----:B------:R-:W-:Y:S01]  /*0310*/  UISETP.GE.U32.AND UP1, UPT, UR11, 0x31, UPT ;  /* 0x000000310b00788c */ /* 0x000fe2000bf26070 */
[----:B------:R-:W-:Y:S01]  /*0320*/  IMAD.MOV.U32 R15, RZ, RZ, RZ ;  /* 0x000000ffff0f7224 */ /* 0x000fe200078e00ff */
[----:B------:R-:W-:Y:S02]  /*0330*/  UIADD3 UR4, UPT, UPT, UR11, -0x1, URZ ;  /* 0xffffffff0b047890 */ /* 0x000fe4000fffe0ff */
[----:B------:R-:W-:Y:S02]  /*0340*/  UIADD3 UR5, UPT, UPT, UR11, -0x1, URZ ;  /* 0xffffffff0b057890 */ /* 0x000fe4000fffe0ff */
[----:B------:R-:W-:Y:S02]  /*0350*/  ULEA.HI UR4, UR4, 0x1, URZ, 0x1c ;  /* 0x0000000104047891 */ /* 0x000fe4000f8fe0ff */
[----:B------:R-:W-:Y:S02]  /*0360*/  USHF.L.U32 UR6, UR11, 0x4, URZ ;  /* 0x000000040b067899 */ /* 0x000fe400080006ff */
[----:B------:R-:W-:-:S02]  /*0370*/  ULOP3.LUT UR8, UR4, 0x3, URZ, 0xc0, !UPT ;  /* 0x0000000304087892 */ /* 0x000fc4000f8ec0ff */
[----:B------:R-:W-:Y:S02]  /*0380*/  ULEA.HI UR5, UR5, 0x1, URZ, 0x1c ;  /* 0x0000000105057891 */ /* 0x000fe4000f8fe0ff */
[----:B------:R-:W-:Y:S01]  /*0390*/  UISETP.NE.AND UP0, UPT, UR8, URZ, UPT ;  /* 0x000000ff0800728c */ /* 0x000fe2000bf05270 */
[----:B------:R-:W-:Y:S01]  /*03a0*/  UMOV UR4, URZ ;  /* 0x000000ff00047c82 */ /* 0x000fe20008000000 */
[----:B------:R-:W-:Y:S09]  /*03b0*/  BRA.U !UP1, `(.L_x_1) ;  /* 0x0000000909447547 */ /* 0x000ff2000b800000 */
[----:B------:R-:W0:Y:S01]  /*03c0*/  S2R R29, SR_LANEID ;  /* 0x00000000001d7919 */ /* 0x000e220000000000 */
[----:B------:R-:W1:Y:S01]  /*03d0*/  LDCU.64 UR14, c[0x0][0x380] ;  /* 0x00007000ff0e77ac */ /* 0x000e620008000a00 */
[----:B------:R-:W-:Y:S01]  /*03e0*/  IMAD.MOV.U32 R5, RZ, RZ, RZ ;  /* 0x000000ffff057224 */ /* 0x000fe200078e00ff */
[----:B------:R-:W-:Y:S01]  /*03f0*/  CS2R R14, SRZ ;  /* 0x00000000000e7805 */ /* 0x000fe2000001ff00 */
[----:B------:R-:W-:Y:S01]  /*0400*/  IMAD R6, R2, UR6, RZ ;  /* 0x0000000602067c24 */ /* 0x000fe2000f8e02ff */
[----:B------:R-:W-:Y:S01]  /*0410*/  USHF.R.U32.HI UR4, URZ, 0x1, UR11 ;  /* 0x00000001ff047899 */ /* 0x000fe2000801160b */
[----:B------:R-:W-:Y:S02]  /*0420*/  CS2R R12, SRZ ;  /* 0x00000000000c7805 */ /* 0x000fe4000001ff00 */
[----:B------:R-:W-:Y:S02]  /*0430*/  CS2R R22, SRZ ;  /* 0x0000000000167805 */ /* 0x000fe4000001ff00 */
[----:B------:R-:W-:-:S02]  /*0440*/  CS2R R20, SRZ ;  /* 0x0000000000147805 */ /* 0x000fc4000001ff00 */
[----:B------:R-:W-:Y:S01]  /*0450*/  SHF.R.S32.HI R7, RZ, 0x1f, R6 ;  /* 0x0000001fff077819 */ /* 0x000fe20000011406 */
[----:B------:R-:W-:Y:S02]  /*0460*/  UIMAD UR9, UR11, 0x30, URZ ;  /* 0x000000300b0978a4 */ /* 0x000fe4000f8e02ff */
[----:B------:R-:W-:Y:S01]  /*0470*/  USHF.L.U32 UR10, UR11, 0x5, URZ ;  /* 0x000000050b0a7899 */ /* 0x000fe200080006ff */
[----:B-1----:R-:W-:Y:S02]  /*0480*/  LEA R3, P0, R6, UR14, 0x1 ;  /* 0x0000000e06037c11 */ /* 0x002fe4000f8008ff */
[----:B0-----:R-:W-:Y:S02]  /*0490*/  LOP3.LUT R4, R29, 0x3, RZ, 0xc0, !PT ;  /* 0x000000031d047812 */ /* 0x001fe400078ec0ff */
[----:B------:R-:W-:-:S05]  /*04a0*/  SHF.R.U32.HI R29, RZ, 0x2, R29 ;  /* 0x00000002ff1d7819 */ /* 0x000fca000001161d */
[----:B------:R-:W-:Y:S01]  /*04b0*/  IMAD.WIDE.U32 R28, R29, UR4, R4 ;  /* 0x000000041d1c7c25 */ /* 0x000fe2000f8e0004 */
[----:B------:R-:W-:Y:S01]  /*04c0*/  ULOP3.LUT UR4, UR5, 0x1ffffffc, URZ, 0xc0, !UPT ;  /* 0x1ffffffc05047892 */ /* 0x000fe2000f8ec0ff */
[----:B------:R-:W-:Y:S01]  /*04d0*/  LEA.HI.X R4, R6, UR15, R7, 0x1, P0 ;  /* 0x0000000f06047c11 */ /* 0x000fe200080f0c07 */
[----:B------:R-:W0:Y:S02]  /*04e0*/  LDCU.64 UR14, c[0x0][0x388] ;  /* 0x00007100ff0e77ac */ /* 0x000e240008000a00 */
[C---:B------:R-:W-:Y:S01]  /*04f0*/  SHF.L.U64.HI R5, R28.reuse, 0x2, R29 ;  /* 0x000000021c057819 */ /* 0x040fe2000001021d */
[----:B------:R-:W-:Y:S01]  /*0500*/  IMAD.SHL.U32 R28, R28, 0x4, RZ ;  /* 0x000000041c1c7824 */ /* 0x000fe200078e00ff */
[----:B------:R-:W-:Y:S01]  /*0510*/  UIADD3 UR7, UPT, UPT, -UR4, URZ, URZ ;  /* 0x000000ff04077290 */ /* 0x000fe2000fffe1ff */
[----:B------:R-:W-:Y:S02]  /*0520*/  UMOV UR5, URZ ;  /* 0x000000ff00057c82 */ /* 0x000fe40008000000 */
[----:B------:R-:W-:-:S09]  /*0530*/  UMOV UR4, URZ ;  /* 0x000000ff00047c82 */ /* 0x000fd20008000000 */
.L_x_2:
[----:B------:R-:W-:Y:S01]  /*0540*/  IMAD.SHL.U32 R7, R0, 0x10, RZ ;  /* 0x0000001000077824 */ /* 0x000fe200078e00ff */
[----:B------:R-:W-:Y:S01]  /*0550*/  IADD3 R34, P1, PT, R3, R28, RZ ;  /* 0x0000001c03227210 */ /* 0x000fe20007f3e0ff */
[----:B------:R-:W-:Y:S02]  /*0560*/  IMAD.U32 R31, RZ, RZ, UR11 ;  /* 0x0000000bff1f7e24 */ /* 0x000fe4000f8e00ff */
[----:B------:R-:W-:Y:S01]  /*0570*/  IMAD.U32 R33, RZ, RZ, UR11 ;  /* 0x0000000bff217e24 */ /* 0x000fe2000f8e00ff */
[----:B------:R-:W-:Y:S01]  /*0580*/  SHF.R.S32.HI R6, RZ, 0x1f, R7 ;  /* 0x0000001fff067819 */ /* 0x000fe20000011407 */
[----:B------:R-:W-:Y:S01]  /*0590*/  IMAD.X R35, R4, 0x1, R5, P1 ;  /* 0x0000000104237824 */ /* 0x000fe200008e0605 */
[----:B------:R-:W-:Y:S01]  /*05a0*/  IADD3 R8, P0, PT, R7, UR5, RZ ;  /* 0x0000000507087c10 */ /* 0x000fe2000ff1e0ff */
[----:B------:R-:W-:-:S03]  /*05b0*/  IMAD.WIDE.U32 R30, R31, 0x10, R34 ;  /* 0x000000101f1e7825 */ /* 0x000fc600078e0022 */
[----:B------:R-:W2:Y:S01]  /*05c0*/  LDG.E R16, desc[UR12][R34.64] ;  /* 0x0000000c22107981 */ /* 0x000ea2000c1e1900 */
[----:B------:R-:W-:Y:S01]  /*05d0*/  IMAD.X R9, RZ, RZ, R6, P0 ;  /* 0x000000ffff097224 */ /* 0x000fe200000e0606 */
[C---:B0-----:R-:W-:Y:S02]  /*05e0*/  LEA R27, P0, R8.reuse, UR14, 0x1 ;  /* 0x0000000e081b7c11 */ /* 0x041fe4000f8008ff */
[----:B------:R-:W3:Y:S02]  /*05f0*/  LDG.E R17, desc[UR12][R34.64+0x10] ;  /* 0x0000100c22117981 */ /* 0x000ee4000c1e1900 */
[----:B------:R-:W-:Y:S02]  /*0600*/  LEA.HI.X R8, R8, UR15, R9, 0x1, P0 ;  /* 0x0000000f08087c11 */ /* 0x000fe400080f0c09 */
[----:B------:R-:W4:Y:S01]  /*0610*/  LDG.E R18, desc[UR12][R30.64] ;  /* 0x0000000c1e127981 */ /* 0x000f22000c1e1900 */
[----:B------:R-:W-:-:S03]  /*0620*/  IADD3 R26, P0, PT, R28, R27, RZ ;  /* 0x0000001b1c1a7210 */ /* 0x000fc60007f1e0ff */
[----:B------:R-:W5:Y:S02]  /*0630*/  LDG.E R19, desc[UR12][R30.64+0x10] ;  /* 0x0000100c1e137981 */ /* 0x000f64000c1e1900 */
[----:B------:R-:W-:Y:S02]  /*0640*/  IMAD.X R27, R5, 0x1, R8, P0 ;  /* 0x00000001051b7824 */ /* 0x000fe400000e0608 */
[----:B------:R-:W-:-:S03]  /*0650*/  IMAD.WIDE.U32 R32, R33, 0x10, R26 ;  /* 0x0000001021207825 */ /* 0x000fc600078e001a */
[----:B------:R-:W5:Y:S04]  /*0660*/  LDG.E R8, desc[UR12][R26.64] ;  /* 0x0000000c1a087981 */ /* 0x000f68000c1e1900 */
[----:B------:R-:W5:Y:S01]  /*0670*/  LDG.E R9, desc[UR12][R32.64] ;  /* 0x0000000c20097981 */ /* 0x000f62000c1e1900 */
[----:B------:R-:W-:-:S03]  /*0680*/  IADD3 R24, P0, PT, R7, UR6, RZ ;  /* 0x0000000607187c10 */ /* 0x000fc6000ff1e0ff */
[----:B------:R-:W5:Y:S02]  /*0690*/  LDG.E R26, desc[UR12][R26.64+0x10] ;  /* 0x0000100c1a1a7981 */ /* 0x000f64000c1e1900 */
[----:B------:R-:W-:Y:S01]  /*06a0*/  IMAD.X R25, RZ, RZ, R6, P0 ;  /* 0x000000ffff197224 */ /* 0x000fe200000e0606 */
[C---:B------:R-:W-:Y:S01]  /*06b0*/  LEA R11, P0, R24.reuse, UR14, 0x1 ;  /* 0x0000000e180b7c11 */ /* 0x040fe2000f8008ff */
[----:B------:R-:W5:Y:S03]  /*06c0*/  LDG.E R27, desc[UR12][R32.64+0x10] ;  /* 0x0000100c201b7981 */ /* 0x000f66000c1e1900 */
[----:B------:R-:W-:Y:S02]  /*06d0*/  LEA.HI.X R24, R24, UR15, R25, 0x1, P0 ;  /* 0x0000000f18187c11 */ /* 0x000fe400080f0c19 */
[----:B------:R-:W-:Y:S01]  /*06e0*/  IADD3 R10, P0, PT, R11, R28, RZ ;  /* 0x0000001c0b0a7210 */ /* 0x000fe20007f1e0ff */
[----:B------:R-:W-:-:S04]  /*06f0*/  IMAD.U32 R37, RZ, RZ, UR11 ;  /* 0x0000000bff257e24 */ /* 0x000fc8000f8e00ff */
[----:B------:R-:W-:Y:S01]  /*0700*/  IMAD.X R11, R24, 0x1, R5, P0 ;  /* 0x00000001180b7824 */ /* 0x000fe200000e0605 */
[----:B------:R-:W5:Y:S01]  /*0710*/  LDG.E R33, desc[UR12][R30.64+0x30] ;  /* 0x0000300c1e217981 */ /* 0x000f62000c1e1900 */
[----:B------:R-:W-:-:S03]  /*0720*/  IMAD.WIDE.U32 R36, R37, 0x10, R10 ;  /* 0x0000001025247825 */ /* 0x000fc600078e000a */
[----:B------:R-:W5:Y:S04]  /*0730*/  LDG.E R24, desc[UR12][R10.64] ;  /* 0x0000000c0a187981 */ /* 0x000f68000c1e1900 */
[----:B------:R0:W5:Y:S04]  /*0740*/  LDG.E R32, desc[UR12][R10.64+0x10] ;  /* 0x0000100c0a207981 */ /* 0x000168000c1e1900 */
[----:B------:R-:W5:Y:S04]  /*0750*/  LDG.E R25, desc[UR12][R36.64] ;  /* 0x0000000c24197981 */ /* 0x000f68000c1e1900 */
[----:B------:R-:W5:Y:S04]  /*0760*/  LDG.E R29, desc[UR12][R36.64+0x10] ;  /* 0x0000100c241d7981 */ /* 0x000f68000c1e1900 */
[----:B------:R-:W5:Y:S04]  /*0770*/  LDG.E R10, desc[UR12][R30.64+0x20] ;  /* 0x0000200c1e0a7981 */ /* 0x000f68000c1e1900 */
[----:B--2---:R-:W-:Y:S04]  /*0780*/  MOVM.16.MT88 R16, R16 ;  /* 0x000000001010723a */ /* 0x004fe80000000000 */
[----:B---3--:R-:W-:Y:S04]  /*0790*/  MOVM.16.MT88 R17, R17 ;  /* 0x000000001111723a */ /* 0x008fe80000000000 */
[----:B----4-:R-:W-:Y:S04]  /*07a0*/  MOVM.16.MT88 R18, R18 ;  /* 0x000000001212723a */ /* 0x010fe80000000000 */
[----:B-----5:R-:W-:Y:S04]  /*07b0*/  MOVM.16.MT88 R19, R19 ;  /* 0x000000001313723a */ /* 0x020fe80000000000 */
[----:B------:R-:W-:Y:S04]  /*07c0*/  MOVM.16.MT88 R8, R8 ;  /* 0x000000000808723a */ /* 0x000fe80000000000 */
[----:B------:R-:W1:Y:S02]  /*07d0*/  MOVM.16.MT88 R9, R9 ;  /* 0x000000000909723a */ /* 0x000e640000000000 */
[C---:B-1----:R-:W-:Y:S02]  /*07e0*/  HMMA.16816.F32 R20, R16.reuse, R8, R20 ;  /* 0x000000081014723c */ /* 0x042fe40000001814 */
[----:B------:R-:W2:Y:S04]  /*07f0*/  LDG.E R8, desc[UR12][R34.64+0x20] ;  /* 0x0000200c22087981 */ /* 0x000ea8000c1e1900 */
[----:B------:R-:W3:Y:S04]  /*0800*/  LDG.E R9, desc[UR12][R34.64+0x30] ;  /* 0x0000300c22097981 */ /* 0x000ee8000c1e1900 */
[----:B------:R-:W-:Y:S04]  /*0810*/  MOVM.16.MT88 R26, R26 ;  /* 0x000000001a1a723a */ /* 0x000fe80000000000 */
[----:B------:R-:W1:Y:S04]  /*0820*/  MOVM.16.MT88 R27, R27 ;  /* 0x000000001b1b723a */ /* 0x000e680000000000 */
[----:B0-----:R-:W-:Y:S04]  /*0830*/  MOVM.16.MT88 R11, R33 ;  /* 0x00000000210b723a */ /* 0x001fe80000000000 */
[----:B------:R-:W-:Y:S04]  /*0840*/  MOVM.16.MT88 R24, R24 ;  /* 0x000000001818723a */ /* 0x000fe80000000000 */
[----:B------:R-:W-:Y:S04]  /*0850*/  MOVM.16.MT88 R10, R10 ;  /* 0x000000000a0a723a */ /* 0x000fe80000000000 */
[----:B------:R-:W-:Y:S01]  /*0860*/  MOVM.16.MT88 R25, R25 ;  /* 0x000000001919723a */ /* 0x000fe20000000000 */
[----:B-1----:R-:W-:Y:S03]  /*0870*/  HMMA.16816.F32 R12, R16, R26, R12 ;  /* 0x0000001a100c723c */ /* 0x002fe6000000180c */
[----:B------:R0:W-:Y:S01]  /*0880*/  MOVM.16.MT88 R16, R32 ;  /* 0x000000002010723a */ /* 0x0001e20000000000 */
[----:B------:R-:W-:-:S03]  /*0890*/  IADD3 R26, P0, PT, R7, UR10, RZ ;  /* 0x0000000a071a7c10 */ /* 0x000fc6000ff1e0ff */
[----:B------:R1:W-:Y:S02]  /*08a0*/  MOVM.16.MT88 R17, R29 ;  /* 0x000000001d11723a */ /* 0x0003e40000000000 */
[----:B------:R-:W-:Y:S01]  /*08b0*/  IMAD.X R27, RZ, RZ, R6, P0 ;  /* 0x000000ffff1b7224 */ /* 0x000fe200000e0606 */
[C---:B------:R-:W-:Y:S01]  /*08c0*/  LEA R19, P0, R26.reuse, UR14, 0x1 ;  /* 0x0000000e1a137c11 */ /* 0x040fe2000f8008ff */
[----:B0-----:R-:W4:Y:S03]  /*08d0*/  LDG.E R32, desc[UR12][R30.64+0x70] ;  /* 0x0000700c1e207981 */ /* 0x001f26000c1e1900 */
[----:B------:R-:W-:Y:S02]  /*08e0*/  LEA.HI.X R26, R26, UR15, R27, 0x1, P0 ;  /* 0x0000000f1a1a7c11 */ /* 0x000fe400080f0c1b */
[----:B------:R-:W-:Y:S01]  /*08f0*/  IADD3 R18, P0, PT, R19, R28, RZ ;  /* 0x0000001c13127210 */ /* 0x000fe20007f1e0ff */
[----:B------:R-:W-:-:S04]  /*0900*/  IMAD.U32 R27, RZ, RZ, UR11 ;  /* 0x0000000bff1b7e24 */ /* 0x000fc8000f8e00ff */
[----:B------:R-:W-:Y:S02]  /*0910*/  IMAD.X R19, R26, 0x1, R5, P0 ;  /* 0x000000011a137824 */ /* 0x000fe400000e0605 */
[----:B------:R-:W-:-:S03]  /*0920*/  IMAD.WIDE.U32 R26, R27, 0x10, R18 ;  /* 0x000000101b1a7825 */ /* 0x000fc600078e0012 */
[----:B------:R-:W5:Y:S04]  /*0930*/  LDG.E R36, desc[UR12][R18.64] ;  /* 0x0000000c12247981 */ /* 0x000f68000c1e1900 */
[----:B------:R-:W4:Y:S01]  /*0940*/  LDG.E R33, desc[UR12][R26.64] ;  /* 0x0000000c1a217981 */ /* 0x000f22000c1e1900 */
[----:B-1----:R-:W-:-:S03]  /*0950*/  IMAD.U32 R29, RZ, RZ, UR11 ;  /* 0x0000000bff1d7e24 */ /* 0x002fc6000f8e00ff */
[----:B--2---:R-:W-:Y:S04]  /*0960*/  MOVM.16.MT88 R8, R8 ;  /* 0x000000000808723a */ /* 0x004fe80000000000 */
[----:B---3--:R-:W0:Y:S02]  /*0970*/  MOVM.16.MT88 R9, R9 ;  /* 0x000000000909723a */ /* 0x008e240000000000 */
[C---:B0-----:R-:W-:Y:S02]  /*0980*/  HMMA.16816.F32 R20, R8.reuse, R24, R20 ;  /* 0x000000180814723c */ /* 0x041fe40000001814 */
[----:B------:R-:W2:Y:S04]  /*0990*/  LDG.E R24, desc[UR12][R18.64+0x10] ;  /* 0x0000100c12187981 */ /* 0x000ea8000c1e1900 */
[----:B------:R-:W3:Y:S02]  /*09a0*/  LDG.E R25, desc[UR12][R26.64+0x10] ;  /* 0x0000100c1a197981 */ /* 0x000ee4000c1e1900 */
[----:B------:R-:W-:Y:S02]  /*09b0*/  HMMA.16816.F32 R12, R8, R16, R12 ;  /* 0x00000010080c723c */ /* 0x000fe4000000180c */
[----:B------:R-:W3:Y:S01]  /*09c0*/  LDG.E R8, desc[UR12][R34.64+0x40] ;  /* 0x0000400c22087981 */ /* 0x000ee2000c1e1900 */
[----:B------:R-:W-:-:S03]  /*09d0*/  IADD3 R16, P0, PT, R7, UR9, RZ ;  /* 0x0000000907107c10 */ /* 0x000fc6000ff1e0ff */
[----:B------:R-:W3:Y:S04]  /*09e0*/  LDG.E R9, desc[UR12][R34.64+0x50] ;  /* 0x0000500c22097981 */ /* 0x000ee8000c1e1900 */
[----:B------:R-:W3:Y:S04]  /*09f0*/  LDG.E R10, desc[UR12][R30.64+0x40] ;  /* 0x0000400c1e0a7981 */ /* 0x000ee8000c1e1900 */
[----:B------:R-:W3:Y:S01]  /*0a00*/  LDG.E R11, desc[UR12][R30.64+0x50] ;  /* 0x0000500c1e0b7981 */ /* 0x000ee2000c1e1900 */
[----:B------:R-:W-:Y:S01]  /*0a10*/  IMAD.X R17, RZ, RZ, R6, P0 ;  /* 0x000000ffff117224 */ /* 0x000fe200000e0606 */
[----:B------:R-:W-:-:S04]  /*0a20*/  LEA R7, P0, R16, UR14, 0x1 ;  /* 0x0000000e10077c11 */ /* 0x000fc8000f8008ff */
[----:B------:R-:W-:Y:S02]  /*0a30*/  LEA.HI.X R16, R16, UR15, R17, 0x1, P0 ;  /* 0x0000000f10107c11 */ /* 0x000fe400080f0c11 */
[----:B------:R-:W-:Y:S01]  /*0a40*/  IADD3 R6, P0, PT, R7, R28, RZ ;  /* 0x0000001c07067210 */ /* 0x000fe20007f1e0ff */
[----:B------:R-:W3:Y:S04]  /*0a50*/  LDG.E R17, desc[UR12][R34.64+0x70] ;  /* 0x0000700c22117981 */ /* 0x000ee8000c1e1900 */
[----:B------:R-:W-:Y:S02]  /*0a60*/  IMAD.X R7, R16, 0x1, R5, P0 ;  /* 0x0000000110077824 */ /* 0x000fe400000e0605 */
[----:B------:R0:W3:Y:S04]  /*0a70*/  LDG.E R16, desc[UR12][R34.64+0x60] ;  /* 0x0000600c22107981 */ /* 0x0000e8000c1e1900 */
[----:B------:R-:W3:Y:S01]  /*0a80*/  LDG.E R26, desc[UR12][R6.64] ;  /* 0x0000000c061a7981 */ /* 0x000ee2000c1e1900 */
[----:B0-----:R-:W-:-:S03]  /*0a90*/  IMAD.WIDE.U32 R34, R29, 0x10, R6 ;  /* 0x000000101d227825 */ /* 0x001fc600078e0006 */
[----:B------:R-:W3:Y:S04]  /*0aa0*/  LDG.E R29, desc[UR12][R30.64+0x60] ;  /* 0x0000600c1e1d7981 */ /* 0x000ee8000c1e1900 */
[----:B------:R-:W3:Y:S04]  /*0ab0*/  LDG.E R6, desc[UR12][R6.64+0x10] ;  /* 0x0000100c06067981 */ /* 0x000ee8000c1e1900 */
[----:B------:R-:W3:Y:S04]  /*0ac0*/  LDG.E R27, desc[UR12][R34.64] ;  /* 0x0000000c221b7981 */ /* 0x000ee8000c1e1900 */
[----:B------:R-:W3:Y:S04]  /*0ad0*/  LDG.E R7, desc[UR12][R34.64+0x10] ;  /* 0x0000100c22077981 */ /* 0x000ee8000c1e1900 */
[----:B-----5:R-:W-:Y:S04]  /*0ae0*/  MOVM.16.MT88 R18, R36 ;  /* 0x000000002412723a */ /* 0x020fe80000000000 */
[----:B----4-:R-:W-:Y:S01]  /*0af0*/  MOVM.16.MT88 R19, R33 ;  /* 0x000000002113723a */ /* 0x010fe20000000000 */
[----:B------:R-:W-:-:S04]  /*0b00*/  UIADD3 UR7, UPT, UPT, UR7, 0x4, URZ ;  /* 0x0000000407077890 */ /* 0x000fc8000fffe0ff */
[----:B------:R-:W-:Y:S01]  /*0b10*/  UISETP.NE.AND UP1, UPT, UR7, URZ, UPT ;  /* 0x000000ff0700728c */ /* 0x000fe2000bf25270 */
[----:B------:R-:W-:Y:S01]  /*0b20*/  IADD3 R3, P0, PT, R3, 0x80, RZ ;  /* 0x0000008003037810 */ /* 0x000fe20007f1e0ff */
[----:B------:R-:W-:-:S04]  /*0b30*/  UIADD3 UR4, UPT, UPT, UR4, 0x40, URZ ;  /* 0x0000004004047890 */ /* 0x000fc8000fffe0ff */
[----:B------:R-:W-:Y:S01]  /*0b40*/  IMAD.X R4, RZ, RZ, R4, P0 ;  /* 0x000000ffff047224 */ /* 0x000fe200000e0604 */
[----:B------:R-:W-:Y:S02]  /*0b50*/  ULEA UR10, UR11, UR10, 0x6 ;  /* 0x0000000a0b0a7291 */ /* 0x000fe4000f8e30ff */
[----:B------:R-:W-:Y:S02]  /*0b60*/  ULEA UR6, UR11, UR6, 0x6 ;  /* 0x000000060b067291 */ /* 0x000fe4000f8e30ff */
[----:B------:R-:W-:Y:S02]  /*0b70*/  ULEA UR5, UR11, UR5, 0x6 ;  /* 0x000000050b057291 */ /* 0x000fe4000f8e30ff */
[----:B------:R-:W-:Y:S01]  /*0b80*/  ULEA UR9, UR11, UR9, 0x6 ;  /* 0x000000090b097291 */ /* 0x000fe2000f8e30ff */
[----:B--2---:R-:W-:Y:S04]  /*0b90*/  MOVM.16.MT88 R24, R24 ;  /* 0x000000001818723a */ /* 0x004fe80000000000 */
[----:B---3--:R-:W-:Y:S04]  /*0ba0*/  MOVM.16.MT88 R8, R8 ;  /* 0x000000000808723a */ /* 0x008fe80000000000 */
[----:B------:R-:W-:Y:S04]  /*0bb0*/  MOVM.16.MT88 R9, R9 ;  /* 0x000000000909723a */ /* 0x000fe80000000000 */
[----:B------:R-:W-:Y:S04]  /*0bc0*/  MOVM.16.MT88 R10, R10 ;  /* 0x000000000a0a723a */ /* 0x000fe80000000000 */
[----:B------:R-:W0:Y:S04]  /*0bd0*/  MOVM.16.MT88 R11, R11 ;  /* 0x000000000b0b723a */ /* 0x000e280000000000 */
[----:B------:R-:W1:Y:S04]  /*0be0*/  MOVM.16.MT88 R25, R25 ;  /* 0x000000001919723a */ /* 0x000e680000000000 */
[----:B------:R-:W-:Y:S04]  /*0bf0*/  MOVM.16.MT88 R17, R17 ;  /* 0x000000001111723a */ /* 0x000fe80000000000 */
[----:B------:R-:W-:Y:S04]  /*0c00*/  MOVM.16.MT88 R16, R16 ;  /* 0x000000001010723a */ /* 0x000fe80000000000 */
[----:B------:R-:W-:Y:S01]  /*0c10*/  MOVM.16.MT88 R26, R26 ;  /* 0x000000001a1a723a */ /* 0x000fe20000000000 */
[C---:B0-----:R-:W-:Y:S03]  /*0c20*/  HMMA.16816.F32 R20, R8.reuse, R18, R20 ;  /* 0x000000120814723c */ /* 0x041fe60000001814 */
[----:B------:R-:W-:Y:S04]  /*0c30*/  MOVM.16.MT88 R19, R32 ;  /* 0x000000002013723a */ /* 0x000fe80000000000 */
[----:B------:R-:W-:Y:S04]  /*0c40*/  MOVM.16.MT88 R18, R29 ;  /* 0x000000001d12723a */ /* 0x000fe80000000000 */
[----:B------:R-:W-:Y:S04]  /*0c50*/  MOVM.16.MT88 R6, R6 ;  /* 0x000000000606723a */ /* 0x000fe80000000000 */
[----:B------:R-:W0:Y:S04]  /*0c60*/  MOVM.16.MT88 R27, R27 ;  /* 0x000000001b1b723a */ /* 0x000e280000000000 */
[----:B------:R-:W2:Y:S01]  /*0c70*/  MOVM.16.MT88 R7, R7 ;  /* 0x000000000707723a */ /* 0x000ea20000000000 */
[----:B-1----:R-:W-:Y:S08]  /*0c80*/  HMMA.16816.F32 R12, R8, R24, R12 ;  /* 0x00000018080c723c */ /* 0x002ff0000000180c */
[----:B0-----:R-:W-:-:S12]  /*0c90*/  HMMA.16816.F32 R20, R16, R26, R20 ;  /* 0x0000001a1014723c */ /* 0x001fd80000001814 */
[----:B--2---:R-:W-:Y:S01]  /*0ca0*/  HMMA.16816.F32 R12, R16, R6, R12 ;  /* 0x00000006100c723c */ /* 0x004fe2000000180c */
[----:B------:R-:W-:-:S04]  /*0cb0*/  NOP ;  /* 0x0000000000007918 */ /* 0x000fc80000000000 */
[----:B------:R-:W-:-:S15]  /*0cc0*/  BRA.U UP1, `(.L_x_2) ;  /* 0xfffffff9011c7547 */ /* 0x000fde000b83ffff */
.L_x_1:
[----:B------:R-:W-:Y:S05]  /*0cd0*/  BRA.U !UP0, `(.L_x_0) ;  /* 0x0000000108e47547 */ /* 0x000fea000b800000 */
[----:B------:R-:W0:Y:S01]  /*0ce0*/  S2R R5, SR_LANEID ;  /* 0x0000000000057919 */ /* 0x000e220000000000 */
[----:B------:R-:W1:Y:S01]  /*0cf0*/  LDCU.64 UR6, c[0x0][0x380] ;  /* 0x00007000ff0677ac */ /* 0x000e620008000a00 */
[----:B------:R-:W-:Y:S01]  /*0d00*/  IMAD.SHL.U32 R29, R0, 0x10, RZ ;  /* 0x00000010001d7824 */ /* 0x000fe200078e00ff */
[----:B------:R-:W-:Y:S02]  /*0d10*/  USHF.L.U32 UR9, UR11, 0x4, URZ ;  /* 0x000000040b097899 */ /* 0x000fe400080006ff */
[----:B------:R-:W-:Y:S02]  /*0d20*/  USHF.R.U32.HI UR5, URZ, 0x1, UR11 ;  /* 0x00000001ff057899 */ /* 0x000fe4000801160b */
[----:B------:R-:W-:Y:S01]  /*0d30*/  SHF.R.S32.HI R31, RZ, 0x1f, R29 ;  /* 0x0000001fff1f7819 */ /* 0x000fe2000001141d */
[----:B------:R-:W2:Y:S01]  /*0d40*/  LDCU.64 UR14, c[0x0][0x388] ;  /* 0x00007100ff0e77ac */ /* 0x000ea20008000a00 */
[----:B------:R-:W-:-:S05]  /*0d50*/  IMAD R3, R2, UR9, RZ ;  /* 0x0000000902037c24 */ /* 0x000fca000f8e02ff */
[----:B------:R-:W-:Y:S01]  /*0d60*/  IADD3 R18, P0, PT, R3, UR4, RZ ;  /* 0x0000000403127c10 */ /* 0x000fe2000ff1e0ff */
[----:B------:R-:W-:-:S03]  /*0d70*/  UIMAD UR4, UR4, UR11, URZ ;  /* 0x0000000b040472a4 */ /* 0x000fc6000f8e02ff */
[----:B------:R-:W-:Y:S02]  /*0d80*/  LEA.HI.X.SX32 R3, R3, RZ, 0x1, P0 ;  /* 0x000000ff03037211 */ /* 0x000fe400000f0eff */
[----:B-1----:R-:W-:-:S04]  /*0d90*/  LEA R16, P0, R18, UR6, 0x1 ;  /* 0x0000000612107c11 */ /* 0x002fc8000f8008ff */
[----:B------:R-:W-:Y:S02]  /*0da0*/  LEA.HI.X R18, R18, UR7, R3, 0x1, P0 ;  /* 0x0000000712127c11 */ /* 0x000fe400080f0c03 */
[----:B0-----:R-:W-:Y:S02]  /*0db0*/  LOP3.LUT R4, R5, 0x3, RZ, 0xc0, !PT ;  /* 0x0000000305047812 */ /* 0x001fe400078ec0ff */
[----:B------:R-:W-:Y:S01]  /*0dc0*/  SHF.R.U32.HI R7, RZ, 0x2, R5 ;  /* 0x00000002ff077819 */ /* 0x000fe20000011605 */
[----:B------:R-:W-:-:S04]  /*0dd0*/  IMAD.MOV.U32 R5, RZ, RZ, RZ ;  /* 0x000000ffff057224 */ /* 0x000fc800078e00ff */
[----:B------:R-:W-:Y:S01]  /*0de0*/  IMAD.WIDE.U32 R4, R7, UR5, R4 ;  /* 0x0000000507047c25 */ /* 0x000fe2000f8e0004 */
[----:B------:R-:W-:-:S03]  /*0df0*/  UIADD3 UR5, UPT, UPT, -UR8, URZ, URZ ;  /* 0x000000ff08057290 */ /* 0x000fc6000fffe1ff */
[C---:B------:R-:W-:Y:S01]  /*0e00*/  IMAD.SHL.U32 R17, R4.reuse, 0x4, RZ ;  /* 0x0000000404117824 */ /* 0x040fe200078e00ff */
[----:B--2---:R-:W-:-:S08]  /*0e10*/  SHF.L.U64.HI R3, R4, 0x2, R5 ;  /* 0x0000000204037819 */ /* 0x004fd00000010205 */
.L_x_3:
[----:B------:R-:W-:Y:S01]  /*0e20*/  IADD3 R4, P0, PT, R29, UR4, RZ ;  /* 0x000000041d047c10 */ /* 0x000fe2000ff1e0ff */
[----:B------:R-:W-:Y:S01]  /*0e30*/  IMAD.U32 R25, RZ, RZ, UR11 ;  /* 0x0000000bff197e24 */ /* 0x000fe2000f8e00ff */
[----:B------:R-:W-:Y:S01]  /*0e40*/  IADD3 R26, P1, PT, R16, R17, RZ ;  /* 0x00000011101a7210 */ /* 0x000fe20007f3e0ff */
[----:B------:R-:W-:Y:S02]  /*0e50*/  IMAD.U32 R11, RZ, RZ, UR11 ;  /* 0x0000000bff0b7e24 */ /* 0x000fe4000f8e00ff */
[----:B------:R-:W-:Y:S01]  /*0e60*/  IMAD.X R5, RZ, RZ, R31, P0 ;  /* 0x000000ffff057224 */ /* 0x000fe200000e061f */
[----:B------:R-:W-:Y:S01]  /*0e70*/  LEA R8, P0, R4, UR14, 0x1 ;  /* 0x0000000e04087c11 */ /* 0x000fe2000f8008ff */
[----:B------:R-:W-:-:S03]  /*0e80*/  IMAD.X R27, R18, 0x1, R3, P1 ;  /* 0x00000001121b7824 */ /* 0x000fc600008e0603 */
[----:B------:R-:W-:Y:S01]  /*0e90*/  LEA.HI.X R4, R4, UR15, R5, 0x1, P0 ;  /* 0x0000000f04047c11 */ /* 0x000fe200080f0c05 */
[----:B------:R-:W-:Y:S01]  /*0ea0*/  IMAD.WIDE.U32 R24, R25, 0x10, R26 ;  /* 0x0000001019187825 */ /* 0x000fe200078e001a */
[----:B------:R-:W-:Y:S01]  /*0eb0*/  IADD3 R8, P0, PT, R8, R17, RZ ;  /* 0x0000001108087210 */ /* 0x000fe20007f1e0ff */
[----:B------:R-:W2:Y:S04]  /*0ec0*/  LDG.E R5, desc[UR12][R26.64+0x10] ;  /* 0x0000100c1a057981 */ /* 0x000ea8000c1e1900 */
[----:B------:R-:W-:Y:S01]  /*0ed0*/  IMAD.X R9, R4, 0x1, R3, P0 ;  /* 0x0000000104097824 */ /* 0x000fe200000e0603 */
[----:B------:R-:W3:Y:S01]  /*0ee0*/  LDG.E R6, desc[UR12][R24.64] ;  /* 0x0000000c18067981 */ /* 0x000ee2000c1e1900 */
[----:B------:R-:W-:-:S03]  /*0ef0*/  IMAD.WIDE.U32 R10, R11, 0x10, R8 ;  /* 0x000000100b0a7825 */ /* 0x000fc600078e0008 */
[----:B------:R-:W4:Y:S04]  /*0f00*/  LDG.E R4, desc[UR12][R26.64] ;  /* 0x0000000c1a047981 */ /* 0x000f28000c1e1900 */
[----:B------:R-:W5:Y:S04]  /*0f10*/  LDG.E R7, desc[UR12][R24.64+0x10] ;  /* 0x0000100c18077981 */ /* 0x000f68000c1e1900 */
[----:B------:R-:W5:Y:S04]  /*0f20*/  LDG.E R19, desc[UR12][R8.64] ;  /* 0x0000000c08137981 */ /* 0x000f68000c1e1900 */
[----:B------:R-:W5:Y:S04]  /*0f30*/  LDG.E R30, desc[UR12][R8.64+0x10] ;  /* 0x0000100c081e7981 */ /* 0x000f68000c1e1900 */
[----:B------:R-:W5:Y:S04]  /*0f40*/  LDG.E R28, desc[UR12][R10.64] ;  /* 0x0000000c0a1c7981 */ /* 0x000f68000c1e1900 */
[----:B------:R-:W5:Y:S01]  /*0f50*/  LDG.E R32, desc[UR12][R10.64+0x10] ;  /* 0x0000100c0a207981 */ /* 0x000f62000c1e1900 */
[----:B------:R-:W-:-:S04]  /*0f60*/  UIADD3 UR5, UPT, UPT, UR5, 0x1, URZ ;  /* 0x0000000105057890 */ /* 0x000fc8000fffe0ff */
[----:B------:R-:W-:Y:S01]  /*0f70*/  UISETP.NE.AND UP0, UPT, UR5, URZ, UPT ;  /* 0x000000ff0500728c */ /* 0x000fe2000bf05270 */
[----:B------:R-:W-:Y:S01]  /*0f80*/  IADD3 R16, P0, PT, R16, 0x20, RZ ;  /* 0x0000002010107810 */ /* 0x000fe20007f1e0ff */
[----:B------:R-:W-:-:S04]  /*0f90*/  UIADD3 UR4, UPT, UPT, UR9, UR4, URZ ;  /* 0x0000000409047290 */ /* 0x000fc8000fffe0ff */
[----:B------:R-:W-:Y:S01]  /*0fa0*/  IMAD.X R18, RZ, RZ, R18, P0 ;  /* 0x000000ffff127224 */ /* 0x000fe200000e0612 */
[----:B--2---:R-:W-:Y:S04]  /*0fb0*/  MOVM.16.MT88 R5, R5 ;  /* 0x000000000505723a */ /* 0x004fe80000000000 */
[----:B---3--:R-:W-:Y:S04]  /*0fc0*/  MOVM.16.MT88 R6, R6 ;  /* 0x000000000606723a */ /* 0x008fe80000000000 */
[----:B----4-:R-:W-:Y:S04]  /*0fd0*/  MOVM.16.MT88 R4, R4 ;  /* 0x000000000404723a */ /* 0x010fe80000000000 */
[----:B-----5:R-:W-:Y:S04]  /*0fe0*/  MOVM.16.MT88 R7, R7 ;  /* 0x000000000707723a */ /* 0x020fe80000000000 */
[----:B------:R-:W-:Y:S04]  /*0ff0*/  MOVM.16.MT88 R26, R19 ;  /* 0x00000000131a723a */ /* 0x000fe80000000000 */
[----:B------:R-:W-:Y:S04]  /*1000*/  MOVM.16.MT88 R34, R30 ;  /* 0x000000001e22723a */ /* 0x000fe80000000000 */
[----:B------:R-:W0:Y:S04]  /*1010*/  MOVM.16.MT88 R27, R28 ;  /* 0x000000001c1b723a */ /* 0x000e280000000000 */
[----:B------:R-:W1:Y:S01]  /*1020*/  MOVM.16.MT88 R35, R32 ;  /* 0x000000002023723a */ /* 0x000e620000000000 */
[C---:B0-----:R-:W-:Y:S08]  /*1030*/  HMMA.16816.F32 R20, R4.reuse, R26, R20 ;  /* 0x0000001a0414723c */ /* 0x041ff00000001814 */
[----:B-1----:R-:W-:Y:S01]  /*1040*/  HMMA.16816.F32 R12, R4, R34, R12 ;  /* 0x00000022040c723c */ /* 0x002fe2000000180c */
[----:B------:R-:W-:-:S04]  /*1050*/  NOP ;  /* 0x0000000000007918 */ /* 0x000fc80000000000 */
[----:B------:R-:W-:-:S15]  /*1060*/  BRA.U UP0, `(.L_x_3) ;  /* 0xfffffffd006c7547 */ /* 0x000fde000b83ffff */
.L_x_0:
[----:B------:R-:W0:Y:S01]  /*1070*/  S2R R4, SR_LANEID ;  /* 0x0000000000047919 */ /* 0x000e220000000000 */
[----:B------:R-:W-:Y:S01]  /*1080*/  IMAD R2, R2, UR11, RZ ;  /* 0x0000000b02027c24 */ /* 0x000fe2000f8e02ff */
[----:B------:R-:W1:Y:S01]  /*1090*/  LDCU.64 UR4, c[0x0][0x390] ;  /* 0x00007200ff0477ac */ /* 0x000e620008000a00 */
[----:B------:R-:W-:Y:S02]  /*10a0*/  IMAD.SHL.U32 R7, R0, 0x10, RZ ;  /* 0x0000001000077824 */ /* 0x000fe400078e00ff */
[----:B------:R-:W-:Y:S01]  /*10b0*/  IMAD.SHL.U32 R0, R2, 0x10, RZ ;  /* 0x0000001002007824 */ /* 0x000fe200078e00ff */
[----:B------:R-:W-:Y:S02]  /*10c0*/  USHF.R.U32.HI UR6, URZ, 0x1, UR11 ;  /* 0x00000001ff067899 */ /* 0x000fe4000801160b */
[----:B------:R-:W-:Y:S02]  /*10d0*/  SHF.R.S32.HI R3, RZ, 0x1f, R7 ;  /* 0x0000001fff037819 */ /* 0x000fe40000011407 */
[----:B------:R-:W-:-:S04]  /*10e0*/  IADD3 R7, P0, PT, R0, R7, RZ ;  /* 0x0000000700077210 */ /* 0x000fc80007f1e0ff */
[----:B------:R-:W-:Y:S01]  /*10f0*/  LEA.HI.X.SX32 R0, R0, R3, 0x1, P0 ;  /* 0x0000000300007211 */ /* 0x000fe200000f0eff */
[----:B------:R-:W-:Y:S01]  /*1100*/  IMAD.MOV.U32 R3, RZ, RZ, RZ ;  /* 0x000000ffff037224 */ /* 0x000fe200078e00ff */
[----:B0-----:R-:W-:Y:S02]  /*1110*/  LOP3.LUT R2, R4, 0x3, RZ, 0xc0, !PT ;  /* 0x0000000304027812 */ /* 0x001fe400078ec0ff */
[----:B------:R-:W-:-:S05]  /*1120*/  SHF.R.U32.HI R5, RZ, 0x2, R4 ;  /* 0x00000002ff057819 */ /* 0x000fca0000011604 */
[----:B------:R-:W-:Y:S01]  /*1130*/  IMAD.WIDE.U32 R4, R5, UR6, R2 ;  /* 0x0000000605047c25 */ /* 0x000fe2000f8e0002 */
[----:B-1----:R-:W-:-:S04]  /*1140*/  LEA R3, P0, R7, UR4, 0x2 ;  /* 0x0000000407037c11 */ /* 0x002fc8000f8010ff */
[----:B------:R-:W-:Y:S02]  /*1150*/  LEA.HI.X R7, R7, UR5, R0, 0x2, P0 ;  /* 0x0000000507077c11 */ /* 0x000fe400080f1400 */
[----:B------:R-:W-:-:S04]  /*1160*/  LEA R2, P0, R4, R3, 0x3 ;  /* 0x0000000304027211 */ /* 0x000fc800078018ff */
[----:B------:R-:W-:Y:S01]  /*1170*/  LEA.HI.X R3, R4, R7, R5, 0x3, P0 ;  /* 0x0000000704037211 */ /* 0x000fe200000f1c05 */
[----:B------:R-:W-:-:S04]  /*1180*/  IMAD.U32 R5, RZ, RZ, UR6 ;  /* 0x00000006ff057e24 */ /* 0x000fc8000f8e00ff */
[----:B------:R-:W-:Y:S01]  /*1190*/  IMAD.WIDE.U32 R4, R5, 0x40, R2 ;  /* 0x0000004005047825 */ /* 0x000fe200078e0002 */
[----:B------:R-:W-:Y:S04]  /*11a0*/  STG.E.64 desc[UR12][R2.64], R20 ;  /* 0x0000001402007986 */ /* 0x000fe8000c101b0c */
[----:B------:R-:W-:Y:S04]  /*11b0*/  STG.E.64 desc[UR12][R4.64], R22 ;  /* 0x0000001604007986 */ /* 0x000fe8000c101b0c */
[----:B------:R-:W-:Y:S04]  /*11c0*/  STG.E.64 desc[UR12][R2.64+0x20], R12 ;  /* 0x0000200c02007986 */ /* 0x000fe8000c101b0c */
[----:B------:R-:W-:Y:S01]  /*11d0*/  STG.E.64 desc[UR12][R4.64+0x20], R14 ;  /* 0x0000200e04007986 */ /* 0x000fe2000c101b0c */
[----:B------:R-:W-:Y:S05]  /*11e0*/  EXIT ;  /* 0x000000000000794d */ /* 0x000fea0003800000 */
.L_x_4:
[----:B------:R-:W-:-:S00]  /*11f0*/  BRA `(.L_x_4) ;  /* 0xfffffffc00fc7947 */ /* 0x000fc0000383ffff */
[----:B------:R-:W-:-:S00]  /*1200*/  NOP ;  /* 0x0000000000007918 */ /* 0x000fc00000000000 */
[----:B------:R-:W-:-:S00]  /*1210*/  NOP ;  /* 0x0000000000007918 */ /* 0x000fc00000000000 */
[----:B------:R-:W-:-:S00]  /*1220*/  NOP ;  /* 0x0000000000007918 */ /* 0x000fc00000000000 */
[----:B------:R-:W-:-:S00]  /*1230*/  NOP ;  /* 0x0000000000007918 */ /* 0x000fc00000000000 */
[----:B------:R-:W-:-:S00]  /*1240*/  NOP ;  /* 0x0000000000007918 */ /* 0x000fc00000000000 */
[----:B------:R-:W-:-:S00]  /*1250*/  NOP ;  /* 0x0000000000007918 */ /* 0x000fc00000000000 */
[----:B------:R-:W-:-:S00]  /*1260*/  NOP ;  /* 0x0000000000007918 */ /* 0x000fc00000000000 */
[----:B------:R-:W-:-:S00]  /*1270*/  NOP ;  /* 0x0000000000007918 */ /* 0x000fc00000000000 */
.L_x_5:


//--------------------- .nv.shared.reserved.0     --------------------------
	.section	.nv.shared.reserved.0,"aw",@nobits
	.weak		__nv_reservedSMEM_offset_0_alias
	.size		__nv_reservedSMEM_offset_0_alias, 0, 64
	.other		__nv_reservedSMEM_offset_0_alias,@"STO_CUDA_RESERVED_SHARED STV_DEFAULT"
__nv_reservedSMEM_offset_0_alias:
	.zero		0
	.zero		64


//--------------------- .nv.constant0._Z21matMulTensorCoresFp32PK6__halfS1_Pfi --------------------------
	.section	.nv.constant0._Z21matMulTensorCoresFp32PK6__halfS1_Pfi,"a",@progbits
	.sectionflags	@""
	.align	4
.nv.constant0._Z21matMulTensorCoresFp32PK6__halfS1_Pfi:
	.zero		924


//--------------------- SYMBOLS --------------------------

	.type		.nv.reservedSmem.offset0,@object
	.size		.nv.reservedSmem.offset0,0x4
